//
// Generated by NVIDIA NVVM Compiler
//
// Compiler Build ID: CL-36424714
// Cuda compilation tools, release 13.0, V13.0.88
// Based on NVVM 20.0.0
//

.version 9.0
.target sm_100
.address_size 64

	// .globl	_Z24matrixOuterProductKernelPfS_S_
// _ZZ24matrixOuterProductKernelPfS_S_E2sA has been demoted
// _ZZ24matrixOuterProductKernelPfS_S_E2sB has been demoted
// _ZZ24matrixOuterProductKernelPfS_S_E2sC has been demoted

.visible .entry _Z24matrixOuterProductKernelPfS_S_(
	.param .u64 .ptr .align 1 _Z24matrixOuterProductKernelPfS_S__param_0,
	.param .u64 .ptr .align 1 _Z24matrixOuterProductKernelPfS_S__param_1,
	.param .u64 .ptr .align 1 _Z24matrixOuterProductKernelPfS_S__param_2
)
{
	.reg .b32 	%r<21>;
	.reg .b32 	%f<38>;
	.reg .b64 	%rd<13>;
	// demoted variable
	.shared .align 4 .b8 _ZZ24matrixOuterProductKernelPfS_S_E2sA[36];
	// demoted variable
	.shared .align 4 .b8 _ZZ24matrixOuterProductKernelPfS_S_E2sB[36];
	// demoted variable
	.shared .align 4 .b8 _ZZ24matrixOuterProductKernelPfS_S_E2sC[36];
	ld.param.u64 	%rd1, [_Z24matrixOuterProductKernelPfS_S__param_0];
	ld.param.u64 	%rd2, [_Z24matrixOuterProductKernelPfS_S__param_1];
	ld.param.u64 	%rd3, [_Z24matrixOuterProductKernelPfS_S__param_2];
	cvta.to.global.u64 	%rd4, %rd2;
	cvta.to.global.u64 	%rd5, %rd1;
	mov.u32 	%r1, %ctaid.y;
	mov.u32 	%r2, %ntid.y;
	mov.u32 	%r3, %tid.y;
	mad.lo.s32 	%r4, %r1, %r2, %r3;
	mov.u32 	%r5, %ctaid.x;
	mov.u32 	%r6, %ntid.x;
	mov.u32 	%r7, %tid.x;
	mad.lo.s32 	%r8, %r5, %r6, %r7;
	mul.lo.s32 	%r9, %r3, 12;
	mov.u32 	%r10, _ZZ24matrixOuterProductKernelPfS_S_E2sC;
	add.s32 	%r11, %r10, %r9;
	shl.b32 	%r12, %r7, 2;
	add.s32 	%r13, %r11, %r12;
	mov.b32 	%r14, 0;
	st.shared.u32 	[%r13], %r14;
	mul.lo.s32 	%r15, %r4, 3;
	mov.u32 	%r16, _ZZ24matrixOuterProductKernelPfS_S_E2sA;
	add.s32 	%r17, %r16, %r9;
	mov.u32 	%r18, _ZZ24matrixOuterProductKernelPfS_S_E2sB;
	add.s32 	%r19, %r18, %r12;
	mul.wide.u32 	%rd6, %r15, 4;
	add.s64 	%rd7, %rd5, %rd6;
	ld.global.f32 	%f1, [%rd7];
	st.shared.f32 	[%r17], %f1;
	mul.wide.s32 	%rd8, %r8, 4;
	add.s64 	%rd9, %rd4, %rd8;
	ld.global.f32 	%f2, [%rd9];
	st.shared.f32 	[%r19], %f2;
	bar.sync 	0;
	ld.shared.f32 	%f3, [%r13];
	ld.shared.f32 	%f4, [%r17];
	ld.shared.f32 	%f5, [%r19];
	fma.rn.f32 	%f6, %f4, %f5, %f3;
	ld.shared.f32 	%f7, [%r17+4];
	ld.shared.f32 	%f8, [%r19+12];
	fma.rn.f32 	%f9, %f7, %f8, %f6;
	ld.shared.f32 	%f10, [%r17+8];
	ld.shared.f32 	%f11, [%r19+24];
	fma.rn.f32 	%f12, %f10, %f11, %f9;
	st.shared.f32 	[%r13], %f12;
	bar.sync 	0;
	ld.global.f32 	%f13, [%rd7+4];
	st.shared.f32 	[%r17+4], %f13;
	ld.global.f32 	%f14, [%rd9+12];
	st.shared.f32 	[%r19+12], %f14;
	bar.sync 	0;
	ld.shared.f32 	%f15, [%r13];
	ld.shared.f32 	%f16, [%r17];
	ld.shared.f32 	%f17, [%r19];
	fma.rn.f32 	%f18, %f16, %f17, %f15;
	ld.shared.f32 	%f19, [%r17+4];
	ld.shared.f32 	%f20, [%r19+12];
	fma.rn.f32 	%f21, %f19, %f20, %f18;
	ld.shared.f32 	%f22, [%r17+8];
	ld.shared.f32 	%f23, [%r19+24];
	fma.rn.f32 	%f24, %f22, %f23, %f21;
	st.shared.f32 	[%r13], %f24;
	bar.sync 	0;
	ld.global.f32 	%f25, [%rd7+8];
	st.shared.f32 	[%r17+8], %f25;
	ld.global.f32 	%f26, [%rd9+24];
	st.shared.f32 	[%r19+24], %f26;
	bar.sync 	0;
	ld.shared.f32 	%f27, [%r13];
	ld.shared.f32 	%f28, [%r17];
	ld.shared.f32 	%f29, [%r19];
	fma.rn.f32 	%f30, %f28, %f29, %f27;
	ld.shared.f32 	%f31, [%r17+4];
	ld.shared.f32 	%f32, [%r19+12];
	fma.rn.f32 	%f33, %f31, %f32, %f30;
	ld.shared.f32 	%f34, [%r17+8];
	ld.shared.f32 	%f35, [%r19+24];
	fma.rn.f32 	%f36, %f34, %f35, %f33;
	st.shared.f32 	[%r13], %f36;
	bar.sync 	0;
	cvta.to.global.u64 	%rd10, %rd3;
	ld.shared.f32 	%f37, [%r13];
	add.s32 	%r20, %r15, %r8;
	mul.wide.s32 	%rd11, %r20, 4;
	add.s64 	%rd12, %rd10, %rd11;
	st.global.f32 	[%rd12], %f37;
	ret;

}


// ===== COMPILED SASS (sm_100) =====

	.target	sm_100

	.elftype	@"ET_EXEC"


//--------------------- .note.nv.tkinfo           --------------------------
	.section	.note.nv.tkinfo,"",@"SHT_NOTE"
	.sectionflags	@"SHF_NOTE_NV_TKINFO"
	.tkinfo
        /*0018*/ 	.word	0x00000002
        /*0030*/ 	.string	""
        /*0030*/ 	.string	"ptxas"
        /*0030*/ 	.string	"Cuda compilation tools, release 13.0, V13.0.88"
        /*0030*/ 	.string	"Build cuda_13.0.r13.0/compiler.36424714_0"
        /*0030*/ 	.string	"-arch sm_100 -m 64 "



//--------------------- .note.nv.cuinfo           --------------------------
	.section	.note.nv.cuinfo,"",@"SHT_NOTE"
	.sectionflags	@"SHF_NOTE_NV_CUINFO"
        /*0018*/ 	.short	0x0002
        /*001a*/ 	.short	0x0064
        /*001c*/ 	.short	0x0082
	.zero		2


//--------------------- .nv.info                  --------------------------
	.section	.nv.info,"",@"SHT_CUDA_INFO"
	.align	4


	//----- nvinfo : EIATTR_REGCOUNT
	.align		4
        /*0000*/ 	.byte	0x04, 0x2f
        /*0002*/ 	.short	(.L_1 - .L_0)
	.align		4
.L_0:
        /*0004*/ 	.word	index@(_Z24matrixOuterProductKernelPfS_S_)
        /*0008*/ 	.word	0x00000015


	//----- nvinfo : EIATTR_FRAME_SIZE
	.align		4
.L_1:
        /*000c*/ 	.byte	0x04, 0x11
        /*000e*/ 	.short	(.L_3 - .L_2)
	.align		4
.L_2:
        /*0010*/ 	.word	index@(_Z24matrixOuterProductKernelPfS_S_)
        /*0014*/ 	.word	0x00000000


	//----- nvinfo : EIATTR_MIN_STACK_SIZE
	.align		4
.L_3:
        /*0018*/ 	.byte	0x04, 0x12
        /*001a*/ 	.short	(.L_5 - .L_4)
	.align		4
.L_4:
        /*001c*/ 	.word	index@(_Z24matrixOuterProductKernelPfS_S_)
        /*0020*/ 	.word	0x00000000
.L_5:


//--------------------- .nv.compat                --------------------------
	.section	.nv.compat,"",@"SHT_CUDA_COMPAT_INFO"
	.align	4
        /*0000*/ 	.byte	0x02, 0x09, 0x00, 0x00, 0x02, 0x02, 0x01, 0x00, 0x02, 0x05, 0x05, 0x00, 0x03, 0x07, 0x01, 0x01
        /*0010*/ 	.byte	0x02, 0x03, 0x00, 0x00, 0x02, 0x06, 0x01, 0x00, 0x04, 0x0b, 0x08, 0x00, 0x09, 0x00, 0x00, 0x00
        /*0020*/ 	.byte	0x00, 0x00, 0x00, 0x00


//--------------------- .nv.info._Z24matrixOuterProductKernelPfS_S_ --------------------------
	.section	.nv.info._Z24matrixOuterProductKernelPfS_S_,"",@"SHT_CUDA_INFO"
	.sectionflags	@""
	.align	4


	//----- nvinfo : EIATTR_CUDA_API_VERSION
	.align		4
        /*0000*/ 	.byte	0x04, 0x37
        /*0002*/ 	.short	(.L_7 - .L_6)
.L_6:
        /*0004*/ 	.word	0x00000082


	//----- nvinfo : EIATTR_KPARAM_INFO
	.align		4
.L_7:
        /*0008*/ 	.byte	0x04, 0x17
        /*000a*/ 	.short	(.L_9 - .L_8)
.L_8:
        /*000c*/ 	.word	0x00000000
        /*0010*/ 	.short	0x0002
        /*0012*/ 	.short	0x0010
        /*0014*/ 	.byte	0x00, 0xf5, 0x21, 0x00


	//----- nvinfo : EIATTR_KPARAM_INFO
	.align		4
.L_9:
        /*0018*/ 	.byte	0x04, 0x17
        /*001a*/ 	.short	(.L_11 - .L_10)
.L_10:
        /*001c*/ 	.word	0x00000000
        /*0020*/ 	.short	0x0001
        /*0022*/ 	.short	0x0008
        /*0024*/ 	.byte	0x00, 0xf5, 0x21, 0x00


	//----- nvinfo : EIATTR_KPARAM_INFO
	.align		4
.L_11:
        /*0028*/ 	.byte	0x04, 0x17
        /*002a*/ 	.short	(.L_13 - .L_12)
.L_12:
        /*002c*/ 	.word	0x00000000
        /*0030*/ 	.short	0x0000
        /*0032*/ 	.short	0x0000
        /*0034*/ 	.byte	0x00, 0xf5, 0x21, 0x00


	//----- nvinfo : EIATTR_SPARSE_MMA_MASK
	.align		4
.L_13:
        /*0038*/ 	.byte	0x03, 0x50
        /*003a*/ 	.short	0x0000


	//----- nvinfo : EIATTR_MAXREG_COUNT
	.align		4
        /*003c*/ 	.byte	0x03, 0x1b
        /*003e*/ 	.short	0x00ff


	//----- nvinfo : EIATTR_NUM_BARRIERS
	.align		4
        /*0040*/ 	.byte	0x02, 0x4c
        /*0042*/ 	.byte	0x01
	.zero		1


	//----- nvinfo : EIATTR_MERCURY_ISA_VERSION
	.align		4
        /*0044*/ 	.byte	0x03, 0x5f
        /*0046*/ 	.short	0x0101


	//----- nvinfo : EIATTR_VRC_CTA_INIT_COUNT
	.align		4
        /*0048*/ 	.byte	0x02, 0x4a
	.zero		1
	.zero		1


	//----- nvinfo : EIATTR_EXIT_INSTR_OFFSETS
	.align		4
        /*004c*/ 	.byte	0x04, 0x1c
        /*004e*/ 	.short	(.L_15 - .L_14)


	//   ....[0]....
.L_14:
        /*0050*/ 	.word	0x00000530


	//----- nvinfo : EIATTR_CBANK_PARAM_SIZE
	.align		4
.L_15:
        /*0054*/ 	.byte	0x03, 0x19
        /*0056*/ 	.short	0x0018


	//----- nvinfo : EIATTR_PARAM_CBANK
	.align		4
        /*0058*/ 	.byte	0x04, 0x0a
        /*005a*/ 	.short	(.L_17 - .L_16)
	.align		4
.L_16:
        /*005c*/ 	.word	index@(.nv.constant0._Z24matrixOuterProductKernelPfS_S_)
        /*0060*/ 	.short	0x0380
        /*0062*/ 	.short	0x0018


	//----- nvinfo : EIATTR_SW_WAR
	.align		4
.L_17:
        /*0064*/ 	.byte	0x04, 0x36
        /*0066*/ 	.short	(.L_19 - .L_18)
.L_18:
        /*0068*/ 	.word	0x00000008
.L_19:


//--------------------- .nv.callgraph             --------------------------
	.section	.nv.callgraph,"",@"SHT_CUDA_CALLGRAPH"
	.align	4
	.sectionentsize	8
	.align		4
        /*0000*/ 	.word	0x00000000
	.align		4
        /*0004*/ 	.word	0xffffffff
	.align		4
        /*0008*/ 	.word	0x00000000
	.align		4
        /*000c*/ 	.word	0xfffffffe
	.align		4
        /*0010*/ 	.word	0x00000000
	.align		4
        /*0014*/ 	.word	0xfffffffd
	.align		4
        /*0018*/ 	.word	0x00000000
	.align		4
        /*001c*/ 	.word	0xfffffffc


//--------------------- .text._Z24matrixOuterProductKernelPfS_S_ --------------------------
	.section	.text._Z24matrixOuterProductKernelPfS_S_,"ax",@progbits
	.align	128
        .global         _Z24matrixOuterProductKernelPfS_S_
        .type           _Z24matrixOuterProductKernelPfS_S_,@function
        .size           _Z24matrixOuterProductKernelPfS_S_,(.L_x_1 - _Z24matrixOuterProductKernelPfS_S_)
        .other          _Z24matrixOuterProductKernelPfS_S_,@"STO_CUDA_ENTRY STV_DEFAULT"
_Z24matrixOuterProductKernelPfS_S_:
.text._Z24matrixOuterProductKernelPfS_S_:
[----:B------:R-:W-:Y:S01]  /*0000*/  LDC R1, c[0x0][0x37c] ;  /* 0x0000df00ff017b82 */ /* 0x000fe20000000800 */
[----:B------:R-:W0:Y:S07]  /*0010*/  S2R R14, SR_TID.Y ;  /* 0x00000000000e7919 */ /* 0x000e2e0000002200 */
[----:B------:R-:W0:Y:S01]  /*0020*/  S2UR UR6, SR_CTAID.Y ;  /* 0x00000000000679c3 */ /* 0x000e220000002600 */
[----:B------:R-:W1:Y:S01]  /*0030*/  LDCU.64 UR4, c[0x0][0x358] ;  /* 0x00006b00ff0477ac */ /* 0x000e620008000a00 */
[----:B------:R-:W2:Y:S06]  /*0040*/  S2R R15, SR_TID.X ;  /* 0x00000000000f7919 */ /* 0x000eac0000002100 */
[----:B------:R-:W0:Y:S08]  /*0050*/  LDC R7, c[0x0][0x364] ;  /* 0x0000d900ff077b82 */ /* 0x000e300000000800 */
[----:B------:R-:W2:Y:S08]  /*0060*/  S2UR UR7, SR_CTAID.X ;  /* 0x00000000000779c3 */ /* 0x000eb00000002500 */
[----:B------:R-:W2:Y:S08]  /*0070*/  LDC R0, c[0x0][0x360] ;  /* 0x0000d800ff007b82 */ /* 0x000eb00000000800 */
[----:B------:R-:W3:Y:S01]  /*0080*/  LDC.64 R2, c[0x0][0x380] ;  /* 0x0000e000ff027b82 */ /* 0x000ee20000000a00 */
[----:B0-----:R-:W-:-:S05]  /*0090*/  IMAD R7, R7, UR6, R14 ;  /* 0x0000000607077c24 */ /* 0x001fca000f8e020e */
[----:B------:R-:W-:Y:S02]  /*00a0*/  LEA R7, R7, R7, 0x1 ;  /* 0x0000000707077211 */ /* 0x000fe400078e08ff */
[----:B------:R-:W0:Y:S01]  /*00b0*/  LDC.64 R4, c[0x0][0x388] ;  /* 0x0000e200ff047b82 */ /* 0x000e220000000a00 */
[----:B--2---:R-:W-:Y:S02]  /*00c0*/  IMAD R0, R0, UR7, R15 ;  /* 0x0000000700007c24 */ /* 0x004fe4000f8e020f */
[----:B---3--:R-:W-:-:S05]  /*00d0*/  IMAD.WIDE.U32 R2, R7, 0x4, R2 ;  /* 0x0000000407027825 */ /* 0x008fca00078e0002 */
[----:B-1----:R-:W2:Y:S01]  /*00e0*/  LDG.E R11, desc[UR4][R2.64] ;  /* 0x00000004020b7981 */ /* 0x002ea2000c1e1900 */
[----:B0-----:R-:W-:-:S05]  /*00f0*/  IMAD.WIDE R4, R0, 0x4, R4 ;  /* 0x0000000400047825 */ /* 0x001fca00078e0204 */
[----:B------:R-:W3:Y:S01]  /*0100*/  LDG.E R12, desc[UR4][R4.64] ;  /* 0x00000004040c7981 */ /* 0x000ee2000c1e1900 */
[----:B------:R-:W0:Y:S01]  /*0110*/  S2R R13, SR_CgaCtaId ;  /* 0x00000000000d7919 */ /* 0x000e220000008800 */
[----:B------:R-:W-:-:S04]  /*0120*/  MOV R6, 0x400 ;  /* 0x0000040000067802 */ /* 0x000fc80000000f00 */
[C---:B------:R-:W-:Y:S02]  /*0130*/  IADD3 R8, PT, PT, R6.reuse, 0x48, RZ ;  /* 0x0000004806087810 */ /* 0x040fe40007ffe0ff */
[----:B------:R-:W-:Y:S02]  /*0140*/  IADD3 R10, PT, PT, R6, 0x24, RZ ;  /* 0x00000024060a7810 */ /* 0x000fe40007ffe0ff */
[C---:B0-----:R-:W-:Y:S02]  /*0150*/  LEA R8, R13.reuse, R8, 0x18 ;  /* 0x000000080d087211 */ /* 0x041fe400078ec0ff */
[----:B------:R-:W-:-:S03]  /*0160*/  LEA R9, R13, R6, 0x18 ;  /* 0x000000060d097211 */ /* 0x000fc600078ec0ff */
[----:B------:R-:W-:Y:S01]  /*0170*/  IMAD R8, R14, 0xc, R8 ;  /* 0x0000000c0e087824 */ /* 0x000fe200078e0208 */
[----:B------:R-:W-:-:S04]  /*0180*/  LEA R10, R13, R10, 0x18 ;  /* 0x0000000a0d0a7211 */ /* 0x000fc800078ec0ff */
[C---:B------:R-:W-:Y:S01]  /*0190*/  LEA R6, R15.reuse, R8, 0x2 ;  /* 0x000000080f067211 */ /* 0x040fe200078e10ff */
[----:B------:R-:W-:Y:S01]  /*01a0*/  IMAD R8, R14, 0xc, R9 ;  /* 0x0000000c0e087824 */ /* 0x000fe200078e0209 */
[----:B------:R-:W-:-:S03]  /*01b0*/  LEA R9, R15, R10, 0x2 ;  /* 0x0000000a0f097211 */ /* 0x000fc600078e10ff */
[----:B------:R-:W-:Y:S04]  /*01c0*/  STS [R6], RZ ;  /* 0x000000ff06007388 */ /* 0x000fe80000000800 */
[----:B--2---:R-:W-:Y:S04]  /*01d0*/  STS [R8], R11 ;  /* 0x0000000b08007388 */ /* 0x004fe80000000800 */
[----:B---3--:R-:W-:Y:S01]  /*01e0*/  STS [R9], R12 ;  /* 0x0000000c09007388 */ /* 0x008fe20000000800 */
[----:B------:R-:W-:Y:S06]  /*01f0*/  BAR.SYNC.DEFER_BLOCKING 0x0 ;  /* 0x0000000000007b1d */ /* 0x000fec0000010000 */
[----:B------:R-:W-:Y:S04]  /*0200*/  LDS R10, [R6] ;  /* 0x00000000060a7984 */ /* 0x000fe80000000800 */
[----:B------:R-:W-:Y:S04]  /*0210*/  LDS R13, [R8] ;  /* 0x00000000080d7984 */ /* 0x000fe80000000800 */
[----:B------:R-:W0:Y:S04]  /*0220*/  LDS R14, [R9] ;  /* 0x00000000090e7984 */ /* 0x000e280000000800 */
[----:B------:R-:W-:Y:S04]  /*0230*/  LDS R15, [R8+0x4] ;  /* 0x00000400080f7984 */ /* 0x000fe80000000800 */
[----:B------:R-:W1:Y:S04]  /*0240*/  LDS R16, [R9+0xc] ;  /* 0x00000c0009107984 */ /* 0x000e680000000800 */
[----:B------:R-:W-:Y:S04]  /*0250*/  LDS R17, [R8+0x8] ;  /* 0x0000080008117984 */ /* 0x000fe80000000800 */
[----:B------:R-:W2:Y:S01]  /*0260*/  LDS R18, [R9+0x18] ;  /* 0x0000180009127984 */ /* 0x000ea20000000800 */
[----:B0-----:R-:W-:-:S04]  /*0270*/  FFMA R10, R13, R14, R10 ;  /* 0x0000000e0d0a7223 */ /* 0x001fc8000000000a */
[----:B-1----:R-:W-:-:S04]  /*0280*/  FFMA R10, R15, R16, R10 ;  /* 0x000000100f0a7223 */ /* 0x002fc8000000000a */
[----:B--2---:R-:W-:-:S05]  /*0290*/  FFMA R17, R17, R18, R10 ;  /* 0x0000001211117223 */ /* 0x004fca000000000a */
[----:B------:R-:W-:Y:S01]  /*02a0*/  STS [R6], R17 ;  /* 0x0000001106007388 */ /* 0x000fe20000000800 */
[----:B------:R-:W-:Y:S06]  /*02b0*/  BAR.SYNC.DEFER_BLOCKING 0x0 ;  /* 0x0000000000007b1d */ /* 0x000fec0000010000 */
[----:B------:R-:W2:Y:S04]  /*02c0*/  LDG.E R11, desc[UR4][R2.64+0x4] ;  /* 0x00000404020b7981 */ /* 0x000ea8000c1e1900 */
[----:B------:R-:W3:Y:S04]  /*02d0*/  LDG.E R10, desc[UR4][R4.64+0xc] ;  /* 0x00000c04040a7981 */ /* 0x000ee8000c1e1900 */
[----:B--2---:R-:W-:Y:S04]  /*02e0*/  STS [R8+0x4], R11 ;  /* 0x0000040b08007388 */ /* 0x004fe80000000800 */
[----:B---3--:R-:W-:Y:S01]  /*02f0*/  STS [R9+0xc], R10 ;  /* 0x00000c0a09007388 */ /* 0x008fe20000000800 */
        /* <DEDUP_REMOVED lines=14> */
[----:B------:R-:W3:Y:S01]  /*03e0*/  LDG.E R4, desc[UR4][R4.64+0x18] ;  /* 0x0000180404047981 */ /* 0x000ee2000c1e1900 */
[----:B------:R-:W-:-:S03]  /*03f0*/  IADD3 R7, PT, PT, R0, R7, RZ ;  /* 0x0000000700077210 */ /* 0x000fc60007ffe0ff */
        /* <DEDUP_REMOVED lines=12> */
[----:B--2---:R-:W-:Y:S02]  /*04c0*/  FFMA R15, R15, R2, R10 ;  /* 0x000000020f0f7223 */ /* 0x004fe4000000000a */
[----:B------:R-:W0:Y:S03]  /*04d0*/  LDC.64 R2, c[0x0][0x390] ;  /* 0x0000e400ff027b82 */ /* 0x000e260000000a00 */
[----:B------:R-:W-:Y:S05]  /*04e0*/  STS [R6], R15 ;  /* 0x0000000f06007388 */ /* 0x000fea0000000800 */
[----:B------:R-:W-:Y:S06]  /*04f0*/  BAR.SYNC.DEFER_BLOCKING 0x0 ;  /* 0x0000000000007b1d */ /* 0x000fec0000010000 */
[----:B------:R-:W1:Y:S01]  /*0500*/  LDS R5, [R6] ;  /* 0x0000000006057984 */ /* 0x000e620000000800 */
[----:B0-----:R-:W-:-:S05]  /*0510*/  IMAD.WIDE R2, R7, 0x4, R2 ;  /* 0x0000000407027825 */ /* 0x001fca00078e0202 */
[----:B-1----:R-:W-:Y:S01]  /*0520*/  STG.E desc[UR4][R2.64], R5 ;  /* 0x0000000502007986 */ /* 0x002fe2000c101904 */
[----:B------:R-:W-:Y:S05]  /*0530*/  EXIT ;  /* 0x000000000000794d */ /* 0x000fea0003800000 */
.L_x_0:
[----:B------:R-:W-:-:S00]  /*0540*/  BRA `(.L_x_0) ;  /* 0xfffffffc00fc7947 */ /* 0x000fc0000383ffff */
[----:B------:R-:W-:-:S00]  /*0550*/  NOP ;  /* 0x0000000000007918 */ /* 0x000fc00000000000 */
        /* <DEDUP_REMOVED lines=10> */
.L_x_1:


//--------------------- .nv.shared._Z24matrixOuterProductKernelPfS_S_ --------------------------
	.section	.nv.shared._Z24matrixOuterProductKernelPfS_S_,"aw",@nobits
	.sectionflags	@""
	.align	4
.nv.shared._Z24matrixOuterProductKernelPfS_S_:
	.zero		1132


//--------------------- .nv.shared.reserved.0     --------------------------
	.section	.nv.shared.reserved.0,"aw",@nobits
	.weak		__nv_reservedSMEM_offset_0_alias
	.size		__nv_reservedSMEM_offset_0_alias, 0, 64
	.other		__nv_reservedSMEM_offset_0_alias,@"STO_CUDA_RESERVED_SHARED STV_DEFAULT"
__nv_reservedSMEM_offset_0_alias:
	.zero		0
	.zero		64


//--------------------- .nv.constant0._Z24matrixOuterProductKernelPfS_S_ --------------------------
	.section	.nv.constant0._Z24matrixOuterProductKernelPfS_S_,"a",@progbits
	.sectionflags	@""
	.align	4
.nv.constant0._Z24matrixOuterProductKernelPfS_S_:
	.zero		920


//--------------------- SYMBOLS --------------------------

	.type		.nv.reservedSmem.offset0,@object
	.size		.nv.reservedSmem.offset0,0x4
	.type		.nv.reservedSmem.cap,@object
	.size		.nv.reservedSmem.cap,0x4
